	.headerflags	@"EF_CUDA_TEXMODE_UNIFIED EF_CUDA_64BIT_ADDRESS EF_CUDA_ACCELERATORS EF_CUDA_SM90 EF_CUDA_VIRTUAL_SM(EF_CUDA_SM90)"
	.elftype	@"ET_EXEC"


//--------------------- .nv.info                  --------------------------
	.section	.nv.info,"",@"SHT_CUDA_INFO"
	.align	4


	//----- nvinfo : EIATTR_REGCOUNT
	.align		4
        /*0000*/ 	.byte	0x04, 0x2f
        /*0002*/ 	.short	(.L_1 - .L_0)
	.align		4
.L_0:
        /*0004*/ 	.word	index@(triton_poi_fused__unsafe_index_add_mul_sub_17)
        /*0008*/ 	.word	0x00000019


	//----- nvinfo : EIATTR_MIN_STACK_SIZE
	.align		4
.L_1:
        /*000c*/ 	.byte	0x04, 0x12
        /*000e*/ 	.short	(.L_3 - .L_2)
	.align		4
.L_2:
        /*0010*/ 	.word	index@(triton_poi_fused__unsafe_index_add_mul_sub_17)
        /*0014*/ 	.word	0x00000000


	//----- nvinfo : EIATTR_FRAME_SIZE
	.align		4
.L_3:
        /*0018*/ 	.byte	0x04, 0x11
        /*001a*/ 	.short	(.L_5 - .L_4)
	.align		4
.L_4:
        /*001c*/ 	.word	index@(triton_poi_fused__unsafe_index_add_mul_sub_17)
        /*0020*/ 	.word	0x00000000


	//----- nvinfo : EIATTR_MIN_STACK_SIZE
	.align		4
.L_5:
        /*0024*/ 	.byte	0x04, 0x12
        /*0026*/ 	.short	(.L_7 - .L_6)
	.align		4
.L_6:
        /*0028*/ 	.word	index@(triton_poi_fused__unsafe_index_add_mul_sub_17)
        /*002c*/ 	.word	0x00000000
.L_7:


//--------------------- .nv.info.triton_poi_fused__unsafe_index_add_mul_sub_17 --------------------------
	.section	.nv.info.triton_poi_fused__unsafe_index_add_mul_sub_17,"",@"SHT_CUDA_INFO"
	.sectionflags	@""
	.align	4


	//----- nvinfo : EIATTR_CUDA_API_VERSION
	.align		4
        /*0000*/ 	.byte	0x04, 0x37
        /*0002*/ 	.short	(.L_9 - .L_8)
.L_8:
        /*0004*/ 	.word	0x0000007c


	//----- nvinfo : EIATTR_KPARAM_INFO
	.align		4
.L_9:
        /*0008*/ 	.byte	0x04, 0x17
        /*000a*/ 	.short	(.L_11 - .L_10)
.L_10:
        /*000c*/ 	.word	0x00000000
        /*0010*/ 	.short	0x0006
        /*0012*/ 	.short	0x0030
        /*0014*/ 	.byte	0x00, 0xf0, 0x11, 0x00


	//----- nvinfo : EIATTR_KPARAM_INFO
	.align		4
.L_11:
        /*0018*/ 	.byte	0x04, 0x17
        /*001a*/ 	.short	(.L_13 - .L_12)
.L_12:
        /*001c*/ 	.word	0x00000000
        /*0020*/ 	.short	0x0005
        /*0022*/ 	.short	0x0028
        /*0024*/ 	.byte	0x00, 0xf4, 0x21, 0x00


	//----- nvinfo : EIATTR_KPARAM_INFO
	.align		4
.L_13:
        /*0028*/ 	.byte	0x04, 0x17
        /*002a*/ 	.short	(.L_15 - .L_14)
.L_14:
        /*002c*/ 	.word	0x00000000
        /*0030*/ 	.short	0x0004
        /*0032*/ 	.short	0x0020
        /*0034*/ 	.byte	0x00, 0xf4, 0x21, 0x00


	//----- nvinfo : EIATTR_KPARAM_INFO
	.align		4
.L_15:
        /*0038*/ 	.byte	0x04, 0x17
        /*003a*/ 	.short	(.L_17 - .L_16)
.L_16:
        /*003c*/ 	.word	0x00000000
        /*0040*/ 	.short	0x0003
        /*0042*/ 	.short	0x0018
        /*0044*/ 	.byte	0x00, 0xf4, 0x21, 0x00


	//----- nvinfo : EIATTR_KPARAM_INFO
	.align		4
.L_17:
        /*0048*/ 	.byte	0x04, 0x17
        /*004a*/ 	.short	(.L_19 - .L_18)
.L_18:
        /*004c*/ 	.word	0x00000000
        /*0050*/ 	.short	0x0002
        /*0052*/ 	.short	0x0010
        /*0054*/ 	.byte	0x00, 0xf4, 0x21, 0x00


	//----- nvinfo : EIATTR_KPARAM_INFO
	.align		4
.L_19:
        /*0058*/ 	.byte	0x04, 0x17
        /*005a*/ 	.short	(.L_21 - .L_20)
.L_20:
        /*005c*/ 	.word	0x00000000
        /*0060*/ 	.short	0x0001
        /*0062*/ 	.short	0x0008
        /*0064*/ 	.byte	0x00, 0xf4, 0x21, 0x00


	//----- nvinfo : EIATTR_KPARAM_INFO
	.align		4
.L_21:
        /*0068*/ 	.byte	0x04, 0x17
        /*006a*/ 	.short	(.L_23 - .L_22)
.L_22:
        /*006c*/ 	.word	0x00000000
        /*0070*/ 	.short	0x0000
        /*0072*/ 	.short	0x0000
        /*0074*/ 	.byte	0x00, 0xf4, 0x21, 0x00


	//----- nvinfo : EIATTR_SPARSE_MMA_MASK
	.align		4
.L_23:
        /*0078*/ 	.byte	0x03, 0x50
        /*007a*/ 	.short	0x0000


	//----- nvinfo : EIATTR_MAXREG_COUNT
	.align		4
        /*007c*/ 	.byte	0x03, 0x1b
        /*007e*/ 	.short	0x00ff


	//----- nvinfo : EIATTR_EXIT_INSTR_OFFSETS
	.align		4
        /*0080*/ 	.byte	0x04, 0x1c
        /*0082*/ 	.short	(.L_25 - .L_24)


	//   ....[0]....
.L_24:
        /*0084*/ 	.word	0x00000560


	//   ....[1]....
        /*0088*/ 	.word	0x00000580


	//----- nvinfo : EIATTR_REQNTID
	.align		4
.L_25:
        /*008c*/ 	.byte	0x04, 0x10
        /*008e*/ 	.short	(.L_27 - .L_26)
.L_26:
        /*0090*/ 	.word	0x00000080
        /*0094*/ 	.word	0x00000001
        /*0098*/ 	.word	0x00000001


	//----- nvinfo : EIATTR_CBANK_PARAM_SIZE
	.align		4
.L_27:
        /*009c*/ 	.byte	0x03, 0x19
        /*009e*/ 	.short	0x0034


	//----- nvinfo : EIATTR_PARAM_CBANK
	.align		4
        /*00a0*/ 	.byte	0x04, 0x0a
        /*00a2*/ 	.short	(.L_29 - .L_28)
	.align		4
.L_28:
        /*00a4*/ 	.word	index@(.nv.constant0.triton_poi_fused__unsafe_index_add_mul_sub_17)
        /*00a8*/ 	.short	0x0210
        /*00aa*/ 	.short	0x0034


	//----- nvinfo : EIATTR_SW_WAR
	.align		4
.L_29:
        /*00ac*/ 	.byte	0x04, 0x36
        /*00ae*/ 	.short	(.L_31 - .L_30)
.L_30:
        /*00b0*/ 	.word	0x00000008
.L_31:


//--------------------- .nv.callgraph             --------------------------
	.section	.nv.callgraph,"",@"SHT_CUDA_CALLGRAPH"
	.align	4
	.sectionentsize	8
	.align		4
        /*0000*/ 	.word	0x00000000
	.align		4
        /*0004*/ 	.word	0xffffffff
	.align		4
        /*0008*/ 	.word	0x00000000
	.align		4
        /*000c*/ 	.word	0xfffffffe
	.align		4
        /*0010*/ 	.word	0x00000000
	.align		4
        /*0014*/ 	.word	0xfffffffd
	.align		4
        /*0018*/ 	.word	0x00000000
	.align		4
        /*001c*/ 	.word	0xfffffffc


//--------------------- .text.triton_poi_fused__unsafe_index_add_mul_sub_17 --------------------------
	.section	.text.triton_poi_fused__unsafe_index_add_mul_sub_17,"ax",@progbits
	.align	128
        .global         triton_poi_fused__unsafe_index_add_mul_sub_17
        .type           triton_poi_fused__unsafe_index_add_mul_sub_17,@function
        .size           triton_poi_fused__unsafe_index_add_mul_sub_17,(.L_x_1 - triton_poi_fused__unsafe_index_add_mul_sub_17)
        .other          triton_poi_fused__unsafe_index_add_mul_sub_17,@"STO_CUDA_ENTRY STV_DEFAULT"
triton_poi_fused__unsafe_index_add_mul_sub_17:
.text.triton_poi_fused__unsafe_index_add_mul_sub_17:
[----:B------:R-:W0:Y:S02]  /*0000*/  LDC R1, c[0x0][0x28] ;  /* 0x00000a00ff017b82 */ /* 0x000e240000000800 */
[----:B------:R-:W1:Y:S01]  /*0010*/  S2R R0, SR_TID.X ;  /* 0x0000000000007919 */ /* 0x000e620000002100 */
[----:B------:R-:W2:Y:S01]  /*0020*/  LDC.64 R16, c[0x0][0x210] ;  /* 0x00008400ff107b82 */ /* 0x000ea20000000a00 */
[----:B------:R-:W-:Y:S01]  /*0030*/  CS2R R14, SRZ ;  /* 0x00000000000e7805 */ /* 0x000fe2000001ff00 */
[----:B------:R-:W-:Y:S01]  /*0040*/  ULDC.64 UR4, c[0x0][0x208] ;  /* 0x0000820000047ab9 */ /* 0x000fe20000000a00 */
[----:B------:R-:W3:Y:S05]  /*0050*/  S2R R12, SR_CTAID.X ;  /* 0x00000000000c7919 */ /* 0x000eea0000002500 */
[----:B------:R-:W4:Y:S01]  /*0060*/  LDC.64 R18, c[0x0][0x228] ;  /* 0x00008a00ff127b82 */ /* 0x000f220000000a00 */
[----:B------:R-:W-:-:S02]  /*0070*/  CS2R R8, SRZ ;  /* 0x0000000000087805 */ /* 0x000fc4000001ff00 */
[----:B------:R-:W-:Y:S01]  /*0080*/  CS2R R10, SRZ ;  /* 0x00000000000a7805 */ /* 0x000fe2000001ff00 */
[----:B------:R-:W-:Y:S01]  /*0090*/  ULDC.64 UR6, c[0x0][0x220] ;  /* 0x0000880000067ab9 */ /* 0x000fe20000000a00 */
[----:B-1----:R-:W-:-:S05]  /*00a0*/  IMAD.SHL.U32 R0, R0, 0x2, RZ ;  /* 0x0000000200007824 */ /* 0x002fca00078e00ff */
[----:B------:R-:W-:-:S05]  /*00b0*/  LOP3.LUT R3, R0, 0xfe, RZ, 0xc0, !PT ;  /* 0x000000fe00037812 */ /* 0x000fca00078ec0ff */
[----:B---3--:R-:W-:-:S05]  /*00c0*/  IMAD R0, R12, 0x100, R3 ;  /* 0x000001000c007824 */ /* 0x008fca00078e0203 */
[----:B------:R-:W-:Y:S02]  /*00d0*/  SHF.R.S32.HI R3, RZ, 0x1f, R0 ;  /* 0x0000001fff037819 */ /* 0x000fe40000011400 */
[----:B------:R-:W-:Y:S02]  /*00e0*/  ISETP.GE.AND P0, PT, R0, 0x400, PT ;  /* 0x000004000000780c */ /* 0x000fe40003f06270 */
[----:B------:R-:W-:Y:S02]  /*00f0*/  LEA.HI R4, R3, R0, RZ, 0x2 ;  /* 0x0000000003047211 */ /* 0x000fe400078f10ff */
[----:B------:R-:W1:Y:S02]  /*0100*/  LDC.64 R2, c[0x0][0x218] ;  /* 0x00008600ff027b82 */ /* 0x000e640000000a00 */
[----:B------:R-:W-:Y:S02]  /*0110*/  SHF.R.S32.HI R5, RZ, 0x2, R4 ;  /* 0x00000002ff057819 */ /* 0x000fe40000011404 */
[----:B------:R-:W-:-:S02]  /*0120*/  LOP3.LUT R13, R4, 0xfffffffc, RZ, 0xc0, !PT ;  /* 0xfffffffc040d7812 */ /* 0x000fc400078ec0ff */
[----:B------:R-:W-:-:S04]  /*0130*/  LEA.HI R6, R5, R5, RZ, 0x2 ;  /* 0x0000000505067211 */ /* 0x000fc800078f10ff */
[----:B------:R-:W-:-:S05]  /*0140*/  LOP3.LUT R6, R6, 0xfffffffc, RZ, 0xc0, !PT ;  /* 0xfffffffc06067812 */ /* 0x000fca00078ec0ff */
[----:B------:R-:W-:-:S04]  /*0150*/  IMAD.IADD R5, R5, 0x1, -R6 ;  /* 0x0000000105057824 */ /* 0x000fc800078e0a06 */
[----:B--2---:R-:W-:-:S04]  /*0160*/  IMAD.WIDE R16, R5, 0x8, R16 ;  /* 0x0000000805107825 */ /* 0x004fc800078e0210 */
[----:B------:R-:W-:Y:S01]  /*0170*/  IMAD.IADD R13, R0, 0x1, -R13 ;  /* 0x00000001000d7824 */ /* 0x000fe200078e0a0d */
[----:B------:R-:W2:Y:S03]  /*0180*/  @!P0 LDG.E.EL.64 R14, desc[UR4][R16.64] ;  /* 0x00000004100e8981 */ /* 0x000ea6000c2e1b00 */
[----:B-1----:R-:W-:-:S05]  /*0190*/  IMAD.WIDE R2, R13, 0x8, R2 ;  /* 0x000000080d027825 */ /* 0x002fca00078e0202 */
[----:B------:R1:W3:Y:S01]  /*01a0*/  @!P0 LDG.E.EL.128 R8, desc[UR4][R2.64] ;  /* 0x0000000402088981 */ /* 0x0002e2000c2e1d00 */
[----:B------:R-:W-:Y:S02]  /*01b0*/  CS2R R4, SRZ ;  /* 0x0000000000047805 */ /* 0x000fe4000001ff00 */
[----:B------:R-:W-:Y:S01]  /*01c0*/  CS2R R6, SRZ ;  /* 0x0000000000067805 */ /* 0x000fe2000001ff00 */
[----:B----4-:R-:W-:-:S05]  /*01d0*/  IMAD.WIDE R18, R13, 0x8, R18 ;  /* 0x000000080d127825 */ /* 0x010fca00078e0212 */
[----:B------:R4:W5:Y:S01]  /*01e0*/  @!P0 LDG.E.EL.128 R4, desc[UR4][R18.64] ;  /* 0x0000000412048981 */ /* 0x000962000c2e1d00 */
[----:B------:R-:W-:Y:S01]  /*01f0*/  SHF.R.S32.HI R22, RZ, 0x17, R12 ;  /* 0x00000017ff167819 */ /* 0x000fe2000001140c */
[----:B-1----:R-:W1:Y:S02]  /*0200*/  LDC.64 R2, c[0x0][0x230] ;  /* 0x00008c00ff027b82 */ /* 0x002e640000000a00 */
[----:B-1----:R-:W-:Y:S01]  /*0210*/  IMAD.WIDE R2, R13, 0x4, R2 ;  /* 0x000000040d027825 */ /* 0x002fe200078e0202 */
[----:B--2---:R-:W-:-:S04]  /*0220*/  SHF.R.U32.HI R20, RZ, 0x1e, R15 ;  /* 0x0000001eff147819 */ /* 0x004fc8000001160f */
[----:B------:R-:W-:-:S04]  /*0230*/  LOP3.LUT R17, R20, 0x2, RZ, 0xc0, !PT ;  /* 0x0000000214117812 */ /* 0x000fc800078ec0ff */
[----:B------:R-:W-:Y:S02]  /*0240*/  IADD3 R20, P1, R14, R17, RZ ;  /* 0x000000110e147210 */ /* 0x000fe40007f3e0ff */
[C---:B---3--:R-:W-:Y:S02]  /*0250*/  LEA R16, P2, R8.reuse, UR6, 0x2 ;  /* 0x0000000608107c11 */ /* 0x048fe4000f8410ff */
[----:B------:R-:W-:Y:S01]  /*0260*/  SHF.R.U32.HI R14, RZ, 0x1c, R9 ;  /* 0x0000001cff0e7819 */ /* 0x000fe20000011609 */
[----:B------:R-:W-:Y:S01]  /*0270*/  IMAD.X R21, RZ, RZ, R15, P1 ;  /* 0x000000ffff157224 */ /* 0x000fe200008e060f */
[----:B------:R-:W-:Y:S02]  /*0280*/  LEA.HI.X R15, R8, UR7, R9, 0x2, P2 ;  /* 0x00000007080f7c11 */ /* 0x000fe400090f1409 */
[----:B------:R-:W-:Y:S02]  /*0290*/  LEA R8, P1, R10, UR6, 0x2 ;  /* 0x000000060a087c11 */ /* 0x000fe4000f8210ff */
[----:B----4-:R-:W-:Y:S01]  /*02a0*/  LOP3.LUT R19, R14, 0x8, RZ, 0xc0, !PT ;  /* 0x000000080e137812 */ /* 0x010fe200078ec0ff */
[----:B------:R-:W-:Y:S01]  /*02b0*/  IMAD.SHL.U32 R14, R20, 0x8, RZ ;  /* 0x00000008140e7824 */ /* 0x000fe200078e00ff */
[----:B------:R-:W-:-:S02]  /*02c0*/  SHF.R.U32.HI R17, RZ, 0x1c, R11 ;  /* 0x0000001cff117819 */ /* 0x000fc4000001160b */
[----:B------:R-:W-:Y:S02]  /*02d0*/  LEA.HI.X R9, R10, UR7, R11, 0x2, P1 ;  /* 0x000000070a097c11 */ /* 0x000fe400088f140b */
[----:B------:R-:W-:Y:S02]  /*02e0*/  SGXT R11, R22, 0x1 ;  /* 0x00000001160b781a */ /* 0x000fe40000000200 */
[----:B------:R-:W-:Y:S02]  /*02f0*/  SHF.L.U64.HI R12, R20, 0x3, R21 ;  /* 0x00000003140c7819 */ /* 0x000fe40000010215 */
[----:B------:R-:W-:Y:S02]  /*0300*/  IADD3 R10, P3, P4, R14, R16, R19 ;  /* 0x000000100e0a7210 */ /* 0x000fe40007c7e013 */
[----:B-----5:R-:W-:Y:S02]  /*0310*/  SHF.R.U32.HI R21, RZ, 0x1c, R5 ;  /* 0x0000001cff157819 */ /* 0x020fe40000011605 */
[----:B------:R-:W-:-:S02]  /*0320*/  SHF.R.U32.HI R19, RZ, 0x1c, R7 ;  /* 0x0000001cff137819 */ /* 0x000fc40000011607 */
[----:B------:R-:W-:Y:S02]  /*0330*/  LOP3.LUT R17, R17, 0x8, RZ, 0xc0, !PT ;  /* 0x0000000811117812 */ /* 0x000fe400078ec0ff */
[----:B------:R-:W-:Y:S02]  /*0340*/  LEA.HI R11, R11, R0, RZ, 0x4 ;  /* 0x000000000b0b7211 */ /* 0x000fe400078f20ff */
[----:B------:R-:W-:Y:S02]  /*0350*/  LEA R18, P5, R4, UR6, 0x2 ;  /* 0x0000000604127c11 */ /* 0x000fe4000f8a10ff */
[----:B------:R-:W-:Y:S02]  /*0360*/  LEA R16, P6, R6, UR6, 0x2 ;  /* 0x0000000606107c11 */ /* 0x000fe4000f8c10ff */
[----:B------:R-:W-:Y:S02]  /*0370*/  LOP3.LUT R21, R21, 0x8, RZ, 0xc0, !PT ;  /* 0x0000000815157812 */ /* 0x000fe400078ec0ff */
[----:B------:R-:W-:-:S02]  /*0380*/  LOP3.LUT R19, R19, 0x8, RZ, 0xc0, !PT ;  /* 0x0000000813137812 */ /* 0x000fc400078ec0ff */
[----:B------:R-:W-:Y:S02]  /*0390*/  IADD3 R8, P2, P1, R14, R8, R17 ;  /* 0x000000080e087210 */ /* 0x000fe4000795e011 */
[----:B------:R-:W-:Y:S02]  /*03a0*/  SHF.R.S32.HI R17, RZ, 0x4, R11 ;  /* 0x00000004ff117819 */ /* 0x000fe4000001140b */
[----:B------:R-:W-:Y:S02]  /*03b0*/  LEA.HI.X R5, R4, UR7, R5, 0x2, P5 ;  /* 0x0000000704057c11 */ /* 0x000fe4000a8f1405 */
[----:B------:R-:W-:Y:S01]  /*03c0*/  LEA.HI.X R7, R6, UR7, R7, 0x2, P6 ;  /* 0x0000000706077c11 */ /* 0x000fe2000b0f1407 */
[----:B------:R-:W-:Y:S01]  /*03d0*/  IMAD.SHL.U32 R17, R17, 0x4, RZ ;  /* 0x0000000411117824 */ /* 0x000fe200078e00ff */
[----:B------:R-:W-:Y:S02]  /*03e0*/  IADD3.X R11, R12, R15, RZ, P3, P4 ;  /* 0x0000000f0c0b7210 */ /* 0x000fe40001fe84ff */
[----:B------:R-:W-:-:S02]  /*03f0*/  IADD3 R4, P3, P4, R14, R18, R21 ;  /* 0x000000120e047210 */ /* 0x000fc40007c7e015 */
[----:B------:R-:W-:Y:S02]  /*0400*/  IADD3 R6, P5, P6, R14, R16, R19 ;  /* 0x000000100e067210 */ /* 0x000fe40007ebe013 */
[----:B------:R-:W-:Y:S02]  /*0410*/  CS2R R14, SRZ ;  /* 0x00000000000e7805 */ /* 0x000fe4000001ff00 */
[C---:B------:R-:W-:Y:S01]  /*0420*/  IADD3.X R9, R12.reuse, R9, RZ, P2, P1 ;  /* 0x000000090c097210 */ /* 0x040fe200017e24ff */
[C---:B------:R-:W-:Y:S01]  /*0430*/  IMAD.WIDE R10, R17.reuse, 0x4, R10 ;  /* 0x00000004110a7825 */ /* 0x040fe200078e020a */
[C---:B------:R-:W-:Y:S02]  /*0440*/  IADD3.X R5, R12.reuse, R5, RZ, P3, P4 ;  /* 0x000000050c057210 */ /* 0x040fe40001fe84ff */
[----:B------:R-:W-:Y:S02]  /*0450*/  IADD3.X R7, R12, R7, RZ, P5, P6 ;  /* 0x000000070c077210 */ /* 0x000fe40002fec4ff */
[----:B------:R-:W-:Y:S01]  /*0460*/  CS2R R18, SRZ ;  /* 0x0000000000127805 */ /* 0x000fe2000001ff00 */
[C---:B------:R-:W-:Y:S01]  /*0470*/  IMAD.WIDE R8, R17.reuse, 0x4, R8 ;  /* 0x0000000411087825 */ /* 0x040fe200078e0208 */
[----:B------:R-:W2:Y:S03]  /*0480*/  @!P0 LDG.E.EL R15, desc[UR4][R10.64] ;  /* 0x000000040a0f8981 */ /* 0x000ea6000c2e1900 */
[C---:B------:R-:W-:Y:S01]  /*0490*/  IMAD.WIDE R12, R17.reuse, 0x4, R4 ;  /* 0x00000004110c7825 */ /* 0x040fe200078e0204 */
[----:B------:R-:W3:Y:S01]  /*04a0*/  @!P0 LDG.E.EL R14, desc[UR4][R8.64] ;  /* 0x00000004080e8981 */ /* 0x000ee2000c2e1900 */
[----:B------:R-:W1:Y:S02]  /*04b0*/  LDC.64 R4, c[0x0][0x238] ;  /* 0x00008e00ff047b82 */ /* 0x000e640000000a00 */
[----:B------:R-:W-:Y:S01]  /*04c0*/  IMAD.WIDE R6, R17, 0x4, R6 ;  /* 0x0000000411067825 */ /* 0x000fe200078e0206 */
[----:B------:R-:W-:Y:S01]  /*04d0*/  CS2R R16, SRZ ;  /* 0x0000000000107805 */ /* 0x000fe2000001ff00 */
[----:B------:R-:W2:Y:S04]  /*04e0*/  @!P0 LDG.E.EL R18, desc[UR4][R12.64] ;  /* 0x000000040c128981 */ /* 0x000ea8000c2e1900 */
[----:B------:R-:W3:Y:S04]  /*04f0*/  @!P0 LDG.E.EL R19, desc[UR4][R6.64] ;  /* 0x0000000406138981 */ /* 0x000ee8000c2e1900 */
[----:B------:R-:W4:Y:S01]  /*0500*/  @!P0 LDG.E.EL.64 R16, desc[UR4][R2.64] ;  /* 0x0000000402108981 */ /* 0x000f22000c2e1b00 */
[----:B-1----:R-:W-:-:S04]  /*0510*/  IMAD.WIDE R4, R0, 0x4, R4 ;  /* 0x0000000400047825 */ /* 0x002fc800078e0204 */
[----:B--2---:R-:W-:Y:S01]  /*0520*/  FADD R18, R18, -R15 ;  /* 0x8000000f12127221 */ /* 0x004fe20000000000 */
[----:B---3--:R-:W-:-:S03]  /*0530*/  FADD R19, R19, -R14 ;  /* 0x8000000e13137221 */ /* 0x008fc60000000000 */
[----:B----4-:R-:W-:Y:S01]  /*0540*/  FFMA R16, R18, R16, R15 ;  /* 0x0000001012107223 */ /* 0x010fe2000000000f */
[----:B------:R-:W-:Y:S01]  /*0550*/  FFMA R17, R19, R17, R14 ;  /* 0x0000001113117223 */ /* 0x000fe2000000000e */
[----:B------:R-:W-:Y:S06]  /*0560*/  @P0 EXIT ;  /* 0x000000000000094d */ /* 0x000fec0003800000 */
[----:B------:R-:W-:Y:S01]  /*0570*/  STG.E.64 desc[UR4][R4.64], R16 ;  /* 0x0000001004007986 */ /* 0x000fe2000c101b04 */
[----:B------:R-:W-:Y:S05]  /*0580*/  EXIT ;  /* 0x000000000000794d */ /* 0x000fea0003800000 */
.L_x_0:
[----:B------:R-:W-:-:S00]  /*0590*/  BRA `(.L_x_0) ;  /* 0xfffffffc00fc7947 */ /* 0x000fc0000383ffff */
[----:B------:R-:W-:-:S00]  /*05a0*/  NOP ;  /* 0x0000000000007918 */ /* 0x000fc00000000000 */
        /* <DEDUP_REMOVED lines=13> */
.L_x_1:


//--------------------- .nv.constant0.triton_poi_fused__unsafe_index_add_mul_sub_17 --------------------------
	.section	.nv.constant0.triton_poi_fused__unsafe_index_add_mul_sub_17,"a",@progbits
	.sectionflags	@""
	.align	4
.nv.constant0.triton_poi_fused__unsafe_index_add_mul_sub_17:
	.zero		580
